	.headerflags	@"EF_CUDA_TEXMODE_UNIFIED EF_CUDA_64BIT_ADDRESS EF_CUDA_SM89 EF_CUDA_VIRTUAL_SM(EF_CUDA_SM89)"
	.elftype	@"ET_EXEC"


//--------------------- .nv.info                  --------------------------
	.section	.nv.info,"",@"SHT_CUDA_INFO"
	.align	4


	//----- nvinfo : EIATTR_REGCOUNT
	.align		4
        /*0000*/ 	.byte	0x04, 0x2f
        /*0002*/ 	.short	(.L_1 - .L_0)
	.align		4
.L_0:
        /*0004*/ 	.word	index@(triton__0d1d2d3d4d5de6de)
        /*0008*/ 	.word	0x00000028


	//----- nvinfo : EIATTR_MAX_STACK_SIZE
	.align		4
.L_1:
        /*000c*/ 	.byte	0x04, 0x23
        /*000e*/ 	.short	(.L_3 - .L_2)
	.align		4
.L_2:
        /*0010*/ 	.word	index@(triton__0d1d2d3d4d5de6de)
        /*0014*/ 	.word	0x00000000


	//----- nvinfo : EIATTR_MIN_STACK_SIZE
	.align		4
.L_3:
        /*0018*/ 	.byte	0x04, 0x12
        /*001a*/ 	.short	(.L_5 - .L_4)
	.align		4
.L_4:
        /*001c*/ 	.word	index@(triton__0d1d2d3d4d5de6de)
        /*0020*/ 	.word	0x00000000


	//----- nvinfo : EIATTR_FRAME_SIZE
	.align		4
.L_5:
        /*0024*/ 	.byte	0x04, 0x11
        /*0026*/ 	.short	(.L_7 - .L_6)
	.align		4
.L_6:
        /*0028*/ 	.word	index@(triton__0d1d2d3d4d5de6de)
        /*002c*/ 	.word	0x00000000
.L_7:


//--------------------- .nv.info.triton__0d1d2d3d4d5de6de --------------------------
	.section	.nv.info.triton__0d1d2d3d4d5de6de,"",@"SHT_CUDA_INFO"
	.align	4


	//----- nvinfo : EIATTR_CUDA_API_VERSION
	.align		4
        /*0000*/ 	.byte	0x04, 0x37
        /*0002*/ 	.short	(.L_9 - .L_8)
.L_8:
        /*0004*/ 	.word	0x0000007b


	//----- nvinfo : EIATTR_PARAM_CBANK
	.align		4
.L_9:
        /*0008*/ 	.byte	0x04, 0x0a
        /*000a*/ 	.short	(.L_11 - .L_10)
	.align		4
.L_10:
        /*000c*/ 	.word	index@(.nv.constant0.triton__0d1d2d3d4d5de6de)
        /*0010*/ 	.short	0x0160
        /*0012*/ 	.short	0x0030


	//----- nvinfo : EIATTR_CBANK_PARAM_SIZE
	.align		4
.L_11:
        /*0014*/ 	.byte	0x03, 0x19
        /*0016*/ 	.short	0x0030


	//----- nvinfo : EIATTR_KPARAM_INFO
	.align		4
        /*0018*/ 	.byte	0x04, 0x17
        /*001a*/ 	.short	(.L_13 - .L_12)
.L_12:
        /*001c*/ 	.word	0x00000000
        /*0020*/ 	.short	0x0006
        /*0022*/ 	.short	0x002c
        /*0024*/ 	.byte	0x00, 0xf0, 0x11, 0x00


	//----- nvinfo : EIATTR_KPARAM_INFO
	.align		4
.L_13:
        /*0028*/ 	.byte	0x04, 0x17
        /*002a*/ 	.short	(.L_15 - .L_14)
.L_14:
        /*002c*/ 	.word	0x00000000
        /*0030*/ 	.short	0x0005
        /*0032*/ 	.short	0x0028
        /*0034*/ 	.byte	0x00, 0xf0, 0x11, 0x00


	//----- nvinfo : EIATTR_KPARAM_INFO
	.align		4
.L_15:
        /*0038*/ 	.byte	0x04, 0x17
        /*003a*/ 	.short	(.L_17 - .L_16)
.L_16:
        /*003c*/ 	.word	0x00000000
        /*0040*/ 	.short	0x0004
        /*0042*/ 	.short	0x0020
        /*0044*/ 	.byte	0x00, 0xf0, 0x21, 0x00


	//----- nvinfo : EIATTR_KPARAM_INFO
	.align		4
.L_17:
        /*0048*/ 	.byte	0x04, 0x17
        /*004a*/ 	.short	(.L_19 - .L_18)
.L_18:
        /*004c*/ 	.word	0x00000000
        /*0050*/ 	.short	0x0003
        /*0052*/ 	.short	0x0018
        /*0054*/ 	.byte	0x00, 0xf0, 0x21, 0x00


	//----- nvinfo : EIATTR_KPARAM_INFO
	.align		4
.L_19:
        /*0058*/ 	.byte	0x04, 0x17
        /*005a*/ 	.short	(.L_21 - .L_20)
.L_20:
        /*005c*/ 	.word	0x00000000
        /*0060*/ 	.short	0x0002
        /*0062*/ 	.short	0x0010
        /*0064*/ 	.byte	0x00, 0xf0, 0x21, 0x00


	//----- nvinfo : EIATTR_KPARAM_INFO
	.align		4
.L_21:
        /*0068*/ 	.byte	0x04, 0x17
        /*006a*/ 	.short	(.L_23 - .L_22)
.L_22:
        /*006c*/ 	.word	0x00000000
        /*0070*/ 	.short	0x0001
        /*0072*/ 	.short	0x0008
        /*0074*/ 	.byte	0x00, 0xf0, 0x21, 0x00


	//----- nvinfo : EIATTR_KPARAM_INFO
	.align		4
.L_23:
        /*0078*/ 	.byte	0x04, 0x17
        /*007a*/ 	.short	(.L_25 - .L_24)
.L_24:
        /*007c*/ 	.word	0x00000000
        /*0080*/ 	.short	0x0000
        /*0082*/ 	.short	0x0000
        /*0084*/ 	.byte	0x00, 0xf0, 0x21, 0x00


	//----- nvinfo : EIATTR_MAXREG_COUNT
	.align		4
.L_25:
        /*0088*/ 	.byte	0x03, 0x1b
        /*008a*/ 	.short	0x00ff


	//----- nvinfo : EIATTR_COOP_GROUP_MASK_REGIDS
	.align		4
        /*008c*/ 	.byte	0x04, 0x29
        /*008e*/ 	.short	(.L_27 - .L_26)


	//   ....[0]....
.L_26:
        /*0090*/ 	.word	0xffffffff


	//   ....[1]....
        /*0094*/ 	.word	0xffffffff


	//   ....[2]....
        /*0098*/ 	.word	0xffffffff


	//   ....[3]....
        /*009c*/ 	.word	0xffffffff


	//   ....[4]....
        /*00a0*/ 	.word	0xffffffff


	//   ....[5]....
        /*00a4*/ 	.word	0xffffffff


	//   ....[6]....
        /*00a8*/ 	.word	0xffffffff


	//   ....[7]....
        /*00ac*/ 	.word	0xffffffff


	//----- nvinfo : EIATTR_COOP_GROUP_INSTR_OFFSETS
	.align		4
.L_27:
        /*00b0*/ 	.byte	0x04, 0x28
        /*00b2*/ 	.short	(.L_29 - .L_28)


	//   ....[0]....
.L_28:
        /*00b4*/ 	.word	0x00000890


	//   ....[1]....
        /*00b8*/ 	.word	0x000008b0


	//   ....[2]....
        /*00bc*/ 	.word	0x000008d0


	//   ....[3]....
        /*00c0*/ 	.word	0x000008f0


	//   ....[4]....
        /*00c4*/ 	.word	0x00000920


	//   ....[5]....
        /*00c8*/ 	.word	0x000009a0


	//   ....[6]....
        /*00cc*/ 	.word	0x000009c0


	//   ....[7]....
        /*00d0*/ 	.word	0x000009f0


	//----- nvinfo : EIATTR_EXIT_INSTR_OFFSETS
	.align		4
.L_29:
        /*00d4*/ 	.byte	0x04, 0x1c
        /*00d6*/ 	.short	(.L_31 - .L_30)


	//   ....[0]....
.L_30:
        /*00d8*/ 	.word	0x00001180


	//----- nvinfo : EIATTR_MAX_THREADS
	.align		4
.L_31:
        /*00dc*/ 	.byte	0x04, 0x05
        /*00de*/ 	.short	(.L_33 - .L_32)
.L_32:
        /*00e0*/ 	.word	0x00000100
        /*00e4*/ 	.word	0x00000001
        /*00e8*/ 	.word	0x00000001
.L_33:


//--------------------- .nv.rel.action            --------------------------
	.section	.nv.rel.action,"",@"SHT_CUDA_RELOCINFO"
	.align	8
	.sectionentsize	8
        /*0000*/ 	.byte	0x73, 0x00, 0x00, 0x00, 0x00, 0x00, 0x00, 0x00, 0x00, 0x00, 0x00, 0x11, 0x25, 0x00, 0x05, 0x36


//--------------------- .nv.constant0.triton__0d1d2d3d4d5de6de --------------------------
	.section	.nv.constant0.triton__0d1d2d3d4d5de6de,"a",@progbits
	.align	4
.nv.constant0.triton__0d1d2d3d4d5de6de:
	.zero		400


//--------------------- .text.triton__0d1d2d3d4d5de6de --------------------------
	.section	.text.triton__0d1d2d3d4d5de6de,"ax",@progbits
	.sectionflags	@"SHF_BARRIERS=1"
	.sectioninfo	@"SHI_REGISTERS=40"
	.align	128
        .global         triton__0d1d2d3d4d5de6de
        .type           triton__0d1d2d3d4d5de6de,@function
        .size           triton__0d1d2d3d4d5de6de,(.L_x_2 - triton__0d1d2d3d4d5de6de)
        .other          triton__0d1d2d3d4d5de6de,@"STO_CUDA_ENTRY STV_DEFAULT"
triton__0d1d2d3d4d5de6de:
.text.triton__0d1d2d3d4d5de6de:
[----:B------:R-:W-:-:S02]  /*0000*/  MOV R1, c[0x0][0x28] ;  /* 0x00000a0000017a02 */ /* 0x000fc40000000f00 */
[----:B------:R-:W0:Y:S01]  /*0010*/  S2R R29, SR_TID.X ;  /* 0x00000000001d7919 */ /* 0x000e220000002100 */
[----:B------:R-:W-:Y:S01]  /*0020*/  MOV R28, 0x4 ;  /* 0x00000004001c7802 */ /* 0x000fe20000000f00 */
[----:B------:R-:W-:Y:S01]  /*0030*/  CS2R R6, SRZ ;  /* 0x0000000000067805 */ /* 0x000fe2000001ff00 */
[----:B------:R-:W-:Y:S01]  /*0040*/  ULDC.64 UR4, c[0x0][0x118] ;  /* 0x0000460000047ab9 */ /* 0x000fe20000000a00 */
[----:B------:R-:W1:Y:S01]  /*0050*/  S2R R0, SR_CTAID.X ;  /* 0x0000000000007919 */ /* 0x000e620000002500 */
[----:B------:R-:W-:Y:S01]  /*0060*/  CS2R R8, SRZ ;  /* 0x0000000000087805 */ /* 0x000fe2000001ff00 */
[----:B0-----:R-:W-:-:S04]  /*0070*/  SHF.L.U32 R2, R29, 0x2, RZ ;  /* 0x000000021d027819 */ /* 0x001fc800000006ff */
[----:B------:R-:W-:Y:S02]  /*0080*/  LOP3.LUT R3, R2, 0x3fc, RZ, 0xc0, !PT ;  /* 0x000003fc02037812 */ /* 0x000fe400078ec0ff */
[----:B-1----:R-:W-:Y:S02]  /*0090*/  ISETP.GE.AND P1, PT, R0, 0x400, PT ;  /* 0x000004000000780c */ /* 0x002fe40003f26270 */
[C---:B------:R-:W-:Y:S01]  /*00a0*/  LOP3.LUT R5, R3.reuse, 0x400, RZ, 0xfc, !PT ;  /* 0x0000040003057812 */ /* 0x040fe200078efcff */
[----:B------:R-:W-:-:S04]  /*00b0*/  IMAD.WIDE.U32 R32, R3, R28, c[0x0][0x168] ;  /* 0x00005a0003207625 */ /* 0x000fc800078e001c */
[----:B------:R-:W-:Y:S01]  /*00c0*/  IMAD R27, R0, 0x900, R5 ;  /* 0x00000900001b7824 */ /* 0x000fe200078e0205 */
[----:B------:R-:W2:Y:S01]  /*00d0*/  LDG.E.EL.128 R12, [R32.64+0x1000] ;  /* 0x00100004200c7981 */ /* 0x000ea2000c2e1d00 */
[----:B------:R-:W-:Y:S02]  /*00e0*/  CS2R R4, SRZ ;  /* 0x0000000000047805 */ /* 0x000fe4000001ff00 */
[----:B------:R-:W-:Y:S01]  /*00f0*/  IMAD.WIDE R20, R27, R28, c[0x0][0x160] ;  /* 0x000058001b147625 */ /* 0x000fe200078e021c */
[----:B------:R-:W-:-:S04]  /*0100*/  CS2R R10, SRZ ;  /* 0x00000000000a7805 */ /* 0x000fc8000001ff00 */
[----:B------:R0:W3:Y:S01]  /*0110*/  @!P1 LDG.E.EL.128 R4, [R20.64] ;  /* 0x0000000414049981 */ /* 0x0000e2000c2e1d00 */
[----:B------:R-:W-:Y:S01]  /*0120*/  IMAD.WIDE R26, R27, R28, c[0x0][0x170] ;  /* 0x00005c001b1a7625 */ /* 0x000fe200078e021c */
[----:B------:R-:W-:-:S03]  /*0130*/  CS2R R16, SRZ ;  /* 0x0000000000107805 */ /* 0x000fc6000001ff00 */
[----:B------:R-:W-:Y:S01]  /*0140*/  IMAD R35, R0, 0x900, R3 ;  /* 0x0000090000237824 */ /* 0x000fe200078e0203 */
[----:B------:R1:W4:Y:S01]  /*0150*/  @!P1 LDG.E.EL.128 R8, [R26.64] ;  /* 0x000000041a089981 */ /* 0x000322000c2e1d00 */
[----:B------:R-:W-:Y:S02]  /*0160*/  CS2R R18, SRZ ;  /* 0x0000000000127805 */ /* 0x000fe4000001ff00 */
[CC--:B------:R-:W-:Y:S01]  /*0170*/  IMAD.WIDE R36, R35.reuse, R28.reuse, c[0x0][0x160] ;  /* 0x0000580023247625 */ /* 0x0c0fe200078e021c */
[----:B------:R-:W-:Y:S01]  /*0180*/  CS2R R24, SRZ ;  /* 0x0000000000187805 */ /* 0x000fe2000001ff00 */
[----:B0-----:R-:W5:Y:S02]  /*0190*/  LDG.E.EL.128 R20, [R32.64] ;  /* 0x0000000420147981 */ /* 0x001f64000c2e1d00 */
[----:B------:R-:W-:Y:S02]  /*01a0*/  IMAD.WIDE R34, R35, R28, c[0x0][0x170] ;  /* 0x00005c0023227625 */ /* 0x000fe400078e021c */
[----:B------:R-:W5:Y:S01]  /*01b0*/  @!P1 LDG.E.EL.128 R16, [R36.64] ;  /* 0x0000000424109981 */ /* 0x000f62000c2e1d00 */
[----:B-1----:R-:W-:-:S06]  /*01c0*/  CS2R R26, SRZ ;  /* 0x00000000001a7805 */ /* 0x002fcc000001ff00 */
[----:B------:R0:W5:Y:S01]  /*01d0*/  @!P1 LDG.E.EL.128 R24, [R34.64] ;  /* 0x0000000422189981 */ /* 0x000162000c2e1d00 */
[----:B--2---:R-:W-:Y:S01]  /*01e0*/  FADD R15, R15, 1 ;  /* 0x3f8000000f0f7421 */ /* 0x004fe20000000000 */
[----:B---3--:R-:W-:Y:S01]  /*01f0*/  SEL R31, R4, RZ, !P1 ;  /* 0x000000ff041f7207 */ /* 0x008fe20004800000 */
[----:B------:R-:W-:Y:S01]  /*0200*/  FADD R4, R12, 1 ;  /* 0x3f8000000c047421 */ /* 0x000fe20000000000 */
[----:B------:R-:W-:Y:S02]  /*0210*/  SEL R12, R5, RZ, !P1 ;  /* 0x000000ff050c7207 */ /* 0x000fe40004800000 */
[----:B------:R-:W-:Y:S02]  /*0220*/  SEL R5, R6, RZ, !P1 ;  /* 0x000000ff06057207 */ /* 0x000fe40004800000 */
[----:B------:R-:W-:Y:S01]  /*0230*/  SEL R6, R7, RZ, !P1 ;  /* 0x000000ff07067207 */ /* 0x000fe20004800000 */
[----:B------:R-:W-:Y:S01]  /*0240*/  FMUL R4, R31, R4 ;  /* 0x000000041f047220 */ /* 0x000fe20000400000 */
[----:B----4-:R-:W-:Y:S01]  /*0250*/  SEL R31, R8, RZ, !P1 ;  /* 0x000000ff081f7207 */ /* 0x010fe20004800000 */
[----:B------:R-:W-:-:S02]  /*0260*/  FADD R14, R14, 1 ;  /* 0x3f8000000e0e7421 */ /* 0x000fc40000000000 */
[----:B------:R-:W-:Y:S01]  /*0270*/  FMUL R8, R6, R15 ;  /* 0x0000000f06087220 */ /* 0x000fe20000400000 */
[----:B------:R-:W-:Y:S01]  /*0280*/  LOP3.LUT R15, R3, 0x800, RZ, 0xfc, !PT ;  /* 0x00000800030f7812 */ /* 0x000fe200078efcff */
[----:B------:R-:W-:Y:S01]  /*0290*/  FADD R13, R13, 1 ;  /* 0x3f8000000d0d7421 */ /* 0x000fe20000000000 */
[----:B0-----:R-:W-:Y:S01]  /*02a0*/  FMUL R34, R5, R14 ;  /* 0x0000000e05227220 */ /* 0x001fe20000400000 */
[----:B------:R-:W-:Y:S01]  /*02b0*/  FFMA R31, R31, R4, RZ ;  /* 0x000000041f1f7223 */ /* 0x000fe200000000ff */
[----:B------:R-:W-:Y:S01]  /*02c0*/  ISETP.GE.U32.AND P2, PT, R15, 0x900, PT ;  /* 0x000009000f00780c */ /* 0x000fe20003f46070 */
[----:B-----5:R-:W-:Y:S01]  /*02d0*/  FADD R20, R20, 1 ;  /* 0x3f80000014147421 */ /* 0x020fe20000000000 */
[----:B------:R-:W-:Y:S01]  /*02e0*/  SEL R5, R16, RZ, !P1 ;  /* 0x000000ff10057207 */ /* 0x000fe20004800000 */
[----:B------:R-:W-:Y:S01]  /*02f0*/  FADD R22, R22, 1 ;  /* 0x3f80000016167421 */ /* 0x000fe20000000000 */
[----:B------:R-:W-:Y:S01]  /*0300*/  SEL R7, R18, RZ, !P1 ;  /* 0x000000ff12077207 */ /* 0x000fe20004800000 */
[----:B------:R-:W-:Y:S01]  /*0310*/  FADD R23, R23, 1 ;  /* 0x3f80000017177421 */ /* 0x000fe20000000000 */
[----:B------:R-:W-:Y:S01]  /*0320*/  SEL R4, R19, RZ, !P1 ;  /* 0x000000ff13047207 */ /* 0x000fe20004800000 */
[----:B------:R-:W-:Y:S01]  /*0330*/  FADD R21, R21, 1 ;  /* 0x3f80000015157421 */ /* 0x000fe20000000000 */
[----:B------:R-:W-:Y:S01]  /*0340*/  SEL R16, R17, RZ, !P1 ;  /* 0x000000ff11107207 */ /* 0x000fe20004800000 */
[----:B------:R-:W-:Y:S01]  /*0350*/  FMUL R35, R12, R13 ;  /* 0x0000000d0c237220 */ /* 0x000fe20000400000 */
[----:B------:R-:W-:Y:S01]  /*0360*/  ISETP.LT.AND P0, PT, R0, 0x400, !P2 ;  /* 0x000004000000780c */ /* 0x000fe20005701270 */
[----:B------:R-:W-:Y:S01]  /*0370*/  FMUL R36, R5, R20 ;  /* 0x0000001405247220 */ /* 0x000fe20000400000 */
[----:B------:R-:W-:Y:S01]  /*0380*/  SEL R12, R27, RZ, !P1 ;  /* 0x000000ff1b0c7207 */ /* 0x000fe20004800000 */
[----:B------:R-:W-:Y:S01]  /*0390*/  FMUL R22, R7, R22 ;  /* 0x0000001607167220 */ /* 0x000fe20000400000 */
[----:B------:R-:W-:Y:S01]  /*03a0*/  FMUL R23, R4, R23 ;  /* 0x0000001704177220 */ /* 0x000fe20000400000 */
[----:B------:R-:W-:Y:S01]  /*03b0*/  SEL R27, R26, RZ, !P1 ;  /* 0x000000ff1a1b7207 */ /* 0x000fe20004800000 */
[----:B------:R-:W-:Y:S01]  /*03c0*/  CS2R R4, SRZ ;  /* 0x0000000000047805 */ /* 0x000fe2000001ff00 */
[----:B------:R-:W-:Y:S01]  /*03d0*/  CS2R R6, SRZ ;  /* 0x0000000000067805 */ /* 0x000fe2000001ff00 */
[----:B------:R-:W-:Y:S01]  /*03e0*/  FMUL R16, R16, R21 ;  /* 0x0000001510107220 */ /* 0x000fe20000400000 */
[----:B------:R-:W-:Y:S01]  /*03f0*/  IMAD.WIDE.U32 R18, R15, R28, c[0x0][0x168] ;  /* 0x00005a000f127625 */ /* 0x000fe200078e001c */
[----:B------:R-:W-:-:S03]  /*0400*/  FFMA R26, R12, R23, RZ ;  /* 0x000000170c1a7223 */ /* 0x000fc600000000ff */
[----:B------:R-:W-:Y:S01]  /*0410*/  IMAD R21, R0, 0x900, R15 ;  /* 0x0000090000157824 */ /* 0x000fe200078e020f */
[----:B------:R-:W-:Y:S01]  /*0420*/  FFMA R27, R27, R22, RZ ;  /* 0x000000161b1b7223 */ /* 0x000fe200000000ff */
[----:B------:R-:W-:Y:S01]  /*0430*/  CS2R R12, SRZ ;  /* 0x00000000000c7805 */ /* 0x000fe2000001ff00 */
[----:B------:R-:W-:Y:S01]  /*0440*/  CS2R R14, SRZ ;  /* 0x00000000000e7805 */ /* 0x000fe2000001ff00 */
[----:B------:R-:W-:Y:S01]  /*0450*/  SEL R25, R25, RZ, !P1 ;  /* 0x000000ff19197207 */ /* 0x000fe20004800000 */
[----:B------:R-:W-:Y:S01]  /*0460*/  IMAD.WIDE R22, R21, R28, c[0x0][0x160] ;  /* 0x0000580015167625 */ /* 0x000fe200078e021c */
[----:B------:R0:W2:Y:S03]  /*0470*/  @!P2 LDG.E.EL.128 R4, [R18.64] ;  /* 0x000000041204a981 */ /* 0x0000a6000c2e1d00 */
[----:B------:R-:W-:Y:S01]  /*0480*/  FFMA R37, R25, R16, RZ ;  /* 0x0000001019257223 */ /* 0x000fe200000000ff */
[----:B------:R-:W3:Y:S01]  /*0490*/  @P0 LDG.E.EL.128 R12, [R22.64] ;  /* 0x00000004160c0981 */ /* 0x000ee2000c2e1d00 */
[----:B------:R-:W-:Y:S01]  /*04a0*/  CS2R R16, SRZ ;  /* 0x0000000000107805 */ /* 0x000fe2000001ff00 */
[----:B------:R-:W-:Y:S01]  /*04b0*/  IMAD.WIDE R20, R21, R28, c[0x0][0x170] ;  /* 0x00005c0015147625 */ /* 0x000fe200078e021c */
[----:B0-----:R-:W-:-:S06]  /*04c0*/  CS2R R18, SRZ ;  /* 0x0000000000127805 */ /* 0x001fcc000001ff00 */
[----:B------:R-:W4:Y:S01]  /*04d0*/  @P0 LDG.E.EL.128 R16, [R20.64] ;  /* 0x0000000414100981 */ /* 0x000f22000c2e1d00 */
[----:B------:R-:W-:-:S05]  /*04e0*/  SEL R25, R24, RZ, !P1 ;  /* 0x000000ff18197207 */ /* 0x000fca0004800000 */
[----:B------:R-:W-:Y:S01]  /*04f0*/  FFMA R25, R25, R36, RZ ;  /* 0x0000002419197223 */ /* 0x000fe200000000ff */
[----:B------:R-:W-:Y:S02]  /*0500*/  FSEL R37, R37, RZ, !P1 ;  /* 0x000000ff25257208 */ /* 0x000fe40004800000 */
[----:B------:R-:W-:Y:S02]  /*0510*/  FSEL R31, R31, RZ, !P1 ;  /* 0x000000ff1f1f7208 */ /* 0x000fe40004800000 */
[----:B------:R-:W-:-:S05]  /*0520*/  SEL R11, R11, RZ, !P1 ;  /* 0x000000ff0b0b7207 */ /* 0x000fca0004800000 */
[----:B------:R-:W-:-:S05]  /*0530*/  FFMA R8, R11, R8, RZ ;  /* 0x000000080b087223 */ /* 0x000fca00000000ff */
[----:B------:R-:W-:Y:S02]  /*0540*/  FSEL R8, R8, RZ, !P1 ;  /* 0x000000ff08087208 */ /* 0x000fe40004800000 */
[----:B--2---:R-:W-:Y:S02]  /*0550*/  SEL R5, R5, RZ, !P2 ;  /* 0x000000ff05057207 */ /* 0x004fe40005000000 */
[----:B------:R-:W-:Y:S02]  /*0560*/  SEL R6, R6, RZ, !P2 ;  /* 0x000000ff06067207 */ /* 0x000fe40005000000 */
[----:B------:R-:W-:Y:S02]  /*0570*/  SEL R4, R4, RZ, !P2 ;  /* 0x000000ff04047207 */ /* 0x000fe40005000000 */
[----:B---3--:R-:W-:Y:S01]  /*0580*/  SEL R23, R12, RZ, P0 ;  /* 0x000000ff0c177207 */ /* 0x008fe20000000000 */
[----:B------:R-:W-:Y:S01]  /*0590*/  FADD R12, R5, 1 ;  /* 0x3f800000050c7421 */ /* 0x000fe20000000000 */
[----:B------:R-:W-:Y:S01]  /*05a0*/  SEL R7, R7, RZ, !P2 ;  /* 0x000000ff07077207 */ /* 0x000fe20005000000 */
[----:B------:R-:W-:Y:S01]  /*05b0*/  FADD R5, R6, 1 ;  /* 0x3f80000006057421 */ /* 0x000fe20000000000 */
[----:B------:R-:W-:Y:S01]  /*05c0*/  SEL R14, R14, RZ, P0 ;  /* 0x000000ff0e0e7207 */ /* 0x000fe20000000000 */
[----:B------:R-:W-:Y:S01]  /*05d0*/  FADD R4, R4, 1 ;  /* 0x3f80000004047421 */ /* 0x000fe20000000000 */
[----:B------:R-:W-:Y:S01]  /*05e0*/  SEL R13, R13, RZ, P0 ;  /* 0x000000ff0d0d7207 */ /* 0x000fe20000000000 */
[----:B------:R-:W-:-:S02]  /*05f0*/  FADD R6, R7, 1 ;  /* 0x3f80000007067421 */ /* 0x000fc40000000000 */
[----:B------:R-:W-:Y:S01]  /*0600*/  FMUL R7, R14, R5 ;  /* 0x000000050e077220 */ /* 0x000fe20000400000 */
[----:B----4-:R-:W-:Y:S01]  /*0610*/  SEL R17, R17, RZ, P0 ;  /* 0x000000ff11117207 */ /* 0x010fe20000000000 */
[----:B------:R-:W-:Y:S01]  /*0620*/  FMUL R4, R23, R4 ;  /* 0x0000000417047220 */ /* 0x000fe20000400000 */
[----:B------:R-:W-:Y:S01]  /*0630*/  SEL R5, R16, RZ, P0 ;  /* 0x000000ff10057207 */ /* 0x000fe20000000000 */
[----:B------:R-:W-:Y:S01]  /*0640*/  FMUL R12, R13, R12 ;  /* 0x0000000c0d0c7220 */ /* 0x000fe20000400000 */
[----:B------:R-:W-:Y:S02]  /*0650*/  SEL R15, R15, RZ, P0 ;  /* 0x000000ff0f0f7207 */ /* 0x000fe40000000000 */
[----:B------:R-:W-:Y:S01]  /*0660*/  SEL R18, R18, RZ, P0 ;  /* 0x000000ff12127207 */ /* 0x000fe20000000000 */
[----:B------:R-:W-:Y:S01]  /*0670*/  FMUL R12, R17, R12 ;  /* 0x0000000c110c7220 */ /* 0x000fe20000400000 */
[----:B------:R-:W-:Y:S01]  /*0680*/  FMUL R4, R5, R4 ;  /* 0x0000000405047220 */ /* 0x000fe20000400000 */
[----:B------:R-:W-:Y:S01]  /*0690*/  SEL R19, R19, RZ, P0 ;  /* 0x000000ff13137207 */ /* 0x000fe20000000000 */
[----:B------:R-:W-:Y:S01]  /*06a0*/  FMUL R6, R15, R6 ;  /* 0x000000060f067220 */ /* 0x000fe20000400000 */
[----:B------:R-:W-:Y:S01]  /*06b0*/  FMUL R7, R18, R7 ;  /* 0x0000000712077220 */ /* 0x000fe20000400000 */
[----:B------:R-:W-:-:S02]  /*06c0*/  FSEL R12, R12, -RZ, P0 ;  /* 0x800000ff0c0c7208 */ /* 0x000fc40000000000 */
[----:B------:R-:W-:Y:S02]  /*06d0*/  FSEL R5, R25, RZ, !P1 ;  /* 0x000000ff19057208 */ /* 0x000fe40004800000 */
[----:B------:R-:W-:Y:S01]  /*06e0*/  FSEL R4, R4, -RZ, P0 ;  /* 0x800000ff04047208 */ /* 0x000fe20000000000 */
[----:B------:R-:W-:Y:S01]  /*06f0*/  FMUL R6, R19, R6 ;  /* 0x0000000613067220 */ /* 0x000fe20000400000 */
[----:B------:R-:W-:Y:S01]  /*0700*/  FSEL R14, R27, RZ, !P1 ;  /* 0x000000ff1b0e7208 */ /* 0x000fe20004800000 */
[----:B------:R-:W-:Y:S01]  /*0710*/  FADD R12, R37, R12 ;  /* 0x0000000c250c7221 */ /* 0x000fe20000000000 */
[----:B------:R-:W-:Y:S01]  /*0720*/  FSEL R7, R7, -RZ, P0 ;  /* 0x800000ff07077208 */ /* 0x000fe20000000000 */
[----:B------:R-:W-:Y:S01]  /*0730*/  FADD R5, R5, R4 ;  /* 0x0000000405057221 */ /* 0x000fe20000000000 */
[----:B------:R-:W-:Y:S02]  /*0740*/  SEL R4, R9, RZ, !P1 ;  /* 0x000000ff09047207 */ /* 0x000fe40004800000 */
[----:B------:R-:W-:Y:S01]  /*0750*/  FSEL R9, R26, RZ, !P1 ;  /* 0x000000ff1a097208 */ /* 0x000fe20004800000 */
[----:B------:R-:W-:Y:S01]  /*0760*/  FADD R7, R14, R7 ;  /* 0x000000070e077221 */ /* 0x000fe20000000000 */
[----:B------:R-:W-:Y:S01]  /*0770*/  FSEL R6, R6, -RZ, P0 ;  /* 0x800000ff06067208 */ /* 0x000fe20000000000 */
[----:B------:R-:W-:Y:S01]  /*0780*/  FADD R12, R12, R5 ;  /* 0x000000050c0c7221 */ /* 0x000fe20000000000 */
[----:B------:R-:W-:Y:S01]  /*0790*/  FFMA R4, R4, R35, RZ ;  /* 0x0000002304047223 */ /* 0x000fe200000000ff */
[----:B------:R-:W-:-:S02]  /*07a0*/  SEL R5, R10, RZ, !P1 ;  /* 0x000000ff0a057207 */ /* 0x000fc40004800000 */
[----:B------:R-:W-:Y:S01]  /*07b0*/  FADD R6, R9, R6 ;  /* 0x0000000609067221 */ /* 0x000fe20000000000 */
[----:B------:R-:W-:Y:S02]  /*07c0*/  FADD R7, R7, R12 ;  /* 0x0000000c07077221 */ /* 0x000fe40000000000 */
[----:B------:R-:W-:Y:S02]  /*07d0*/  FFMA R5, R5, R34, RZ ;  /* 0x0000002205057223 */ /* 0x000fe400000000ff */
[----:B------:R-:W-:Y:S01]  /*07e0*/  FADD R7, R6, R7 ;  /* 0x0000000706077221 */ /* 0x000fe20000000000 */
[----:B------:R-:W-:Y:S01]  /*07f0*/  FSEL R6, R4, RZ, !P1 ;  /* 0x000000ff04067208 */ /* 0x000fe20004800000 */
[----:B------:R-:W-:Y:S01]  /*0800*/  FADD R4, -RZ, R31 ;  /* 0x0000001fff047221 */ /* 0x000fe20000000100 */
[----:B------:R-:W-:-:S03]  /*0810*/  FSEL R5, R5, RZ, !P1 ;  /* 0x000000ff05057208 */ /* 0x000fc60004800000 */
[----:B------:R-:W-:Y:S01]  /*0820*/  FADD R7, R4, R7 ;  /* 0x0000000704077221 */ /* 0x000fe20000000000 */
[----:B------:R-:W-:Y:S01]  /*0830*/  FADD R4, -RZ, R6 ;  /* 0x00000006ff047221 */ /* 0x000fe20000000100 */
[----:B------:R-:W-:-:S03]  /*0840*/  FADD R5, -RZ, R5 ;  /* 0x00000005ff057221 */ /* 0x000fc60000000100 */
[----:B------:R-:W-:Y:S01]  /*0850*/  FADD R6, R4, R7 ;  /* 0x0000000704067221 */ /* 0x000fe20000000000 */
[----:B------:R-:W-:-:S03]  /*0860*/  FADD R4, -RZ, R8 ;  /* 0x00000008ff047221 */ /* 0x000fc60000000100 */
[----:B------:R-:W-:-:S04]  /*0870*/  FADD R5, R5, R6 ;  /* 0x0000000605057221 */ /* 0x000fc80000000000 */
[----:B------:R-:W-:-:S05]  /*0880*/  FADD R4, R4, R5 ;  /* 0x0000000504047221 */ /* 0x000fca0000000000 */
[----:B------:R-:W0:Y:S02]  /*0890*/  SHFL.BFLY PT, R5, R4, 0x10, 0x1f ;  /* 0x0e001f0004057f89 */ /* 0x000e2400000e0000 */
[----:B0-----:R-:W-:-:S05]  /*08a0*/  FADD R5, R4, R5 ;  /* 0x0000000504057221 */ /* 0x001fca0000000000 */
[----:B------:R-:W0:Y:S02]  /*08b0*/  SHFL.BFLY PT, R6, R5, 0x8, 0x1f ;  /* 0x0d001f0005067f89 */ /* 0x000e2400000e0000 */
[----:B0-----:R-:W-:-:S05]  /*08c0*/  FADD R6, R5, R6 ;  /* 0x0000000605067221 */ /* 0x001fca0000000000 */
[----:B------:R-:W0:Y:S02]  /*08d0*/  SHFL.BFLY PT, R7, R6, 0x4, 0x1f ;  /* 0x0c801f0006077f89 */ /* 0x000e2400000e0000 */
[----:B0-----:R-:W-:-:S05]  /*08e0*/  FADD R7, R6, R7 ;  /* 0x0000000706077221 */ /* 0x001fca0000000000 */
[----:B------:R-:W0:Y:S01]  /*08f0*/  SHFL.BFLY PT, R8, R7, 0x2, 0x1f ;  /* 0x0c401f0007087f89 */ /* 0x000e2200000e0000 */
[----:B------:R-:W-:Y:S01]  /*0900*/  LOP3.LUT P0, RZ, R29, 0x1f, RZ, 0xc0, !PT ;  /* 0x0000001f1dff7812 */ /* 0x000fe2000780c0ff */
[----:B0-----:R-:W-:-:S05]  /*0910*/  FADD R8, R7, R8 ;  /* 0x0000000807087221 */ /* 0x001fca0000000000 */
[----:B------:R-:W0:Y:S01]  /*0920*/  SHFL.BFLY PT, R9, R8, 0x1, 0x1f ;  /* 0x0c201f0008097f89 */ /* 0x000e2200000e0000 */
[----:B------:R-:W-:Y:S02]  /*0930*/  ISETP.GE.AND P2, PT, R29, 0x8, PT ;  /* 0x000000081d00780c */ /* 0x000fe40003f46270 */
[----:B------:R-:W-:-:S04]  /*0940*/  SHF.R.U32.HI R10, RZ, 0x3, R29 ;  /* 0x00000003ff0a7819 */ /* 0x000fc8000001161d */
[----:B------:R-:W-:Y:S01]  /*0950*/  LOP3.LUT R10, R10, 0x1c, RZ, 0xc0, !PT ;  /* 0x0000001c0a0a7812 */ /* 0x000fe200078ec0ff */
[----:B0-----:R-:W-:-:S05]  /*0960*/  FADD R9, R8, R9 ;  /* 0x0000000908097221 */ /* 0x001fca0000000000 */
[----:B------:R-:W-:Y:S04]  /*0970*/  @!P0 STS [R10], R9 ;  /* 0x000000090a008388 */ /* 0x000fe80000000800 */
[----:B------:R-:W-:Y:S06]  /*0980*/  BAR.SYNC 0x0 ;  /* 0x0000000000007b1d */ /* 0x000fec0000000000 */
[----:B------:R-:W0:Y:S04]  /*0990*/  @!P2 LDS R30, [R29.X4] ;  /* 0x000000001d1ea984 */ /* 0x000e280000004800 */
[----:B0-----:R-:W0:Y:S02]  /*09a0*/  SHFL.BFLY PT, R5, R30, 0x4, 0x1f ;  /* 0x0c801f001e057f89 */ /* 0x001e2400000e0000 */
[----:B0-----:R-:W-:-:S05]  /*09b0*/  FADD R6, R30, R5 ;  /* 0x000000051e067221 */ /* 0x001fca0000000000 */
[----:B------:R-:W0:Y:S01]  /*09c0*/  SHFL.BFLY PT, R5, R6, 0x2, 0x1f ;  /* 0x0c401f0006057f89 */ /* 0x000e2200000e0000 */
[----:B------:R-:W-:Y:S01]  /*09d0*/  LOP3.LUT P0, RZ, R29, 0x7, RZ, 0xc0, !PT ;  /* 0x000000071dff7812 */ /* 0x000fe2000780c0ff */
[----:B0-----:R-:W-:-:S05]  /*09e0*/  FADD R7, R6, R5 ;  /* 0x0000000506077221 */ /* 0x001fca0000000000 */
[----:B------:R-:W0:Y:S01]  /*09f0*/  SHFL.BFLY PT, R4, R7, 0x1, 0x1f ;  /* 0x0c201f0007047f89 */ /* 0x000e2200000e0000 */
[----:B------:R-:W-:Y:S02]  /*0a00*/  ISETP.LT.AND P0, PT, R29, 0x8, !P0 ;  /* 0x000000081d00780c */ /* 0x000fe40004701270 */
[----:B------:R-:W-:Y:S01]  /*0a10*/  MOV R31, RZ ;  /* 0x000000ff001f7202 */ /* 0x000fe20000000f00 */
[----:B0-----:R-:W-:Y:S01]  /*0a20*/  FADD R8, R7, R4 ;  /* 0x0000000407087221 */ /* 0x001fe20000000000 */
[----:B------:R-:W-:-:S09]  /*0a30*/  IMAD.WIDE R4, R0, R28, c[0x0][0x178] ;  /* 0x00005e0000047625 */ /* 0x000fd200078e021c */
[----:B------:R-:W-:Y:S04]  /*0a40*/  @P0 STS [R29.X4], R8 ;  /* 0x000000081d000388 */ /* 0x000fe80000004800 */
[----:B------:R-:W-:Y:S06]  /*0a50*/  BAR.SYNC 0x0 ;  /* 0x0000000000007b1d */ /* 0x000fec0000000000 */
[----:B------:R-:W2:Y:S04]  /*0a60*/  @!P1 LDG.E.EL R31, [R4.64] ;  /* 0x00000004041f9981 */ /* 0x000ea8000c2e1900 */
[----:B------:R-:W0:Y:S01]  /*0a70*/  LDS R6, [RZ] ;  /* 0x00000000ff067984 */ /* 0x000e220000000800 */
[----:B------:R-:W-:Y:S01]  /*0a80*/  MOV R25, RZ ;  /* 0x000000ff00197202 */ /* 0x000fe20000000f00 */
[----:B------:R-:W-:Y:S01]  /*0a90*/  UPLOP3.LUT UP0, UPT, UPT, UPT, UPT, 0x80, 0x0 ;  /* 0x000000000000789c */ /* 0x000fe20003f0f070 */
[----:B0-----:R-:W-:Y:S01]  /*0aa0*/  FMUL R6, R6, -0.5 ;  /* 0xbf00000006067820 */ /* 0x001fe20000400000 */
[----:B--2---:R-:W-:-:S04]  /*0ab0*/  FMUL R10, R31, R31 ;  /* 0x0000001f1f0a7220 */ /* 0x004fc80000400000 */
[----:B------:R-:W-:-:S04]  /*0ac0*/  FMUL R7, R10, R31 ;  /* 0x0000001f0a077220 */ /* 0x000fc80000400000 */
[----:B------:R-:W-:-:S04]  /*0ad0*/  FMUL R6, R6, R7 ;  /* 0x0000000706067220 */ /* 0x000fc80000400000 */
[----:B------:R-:W-:-:S01]  /*0ae0*/  FMUL R30, R6, 0.00043402778101153671741 ;  /* 0x39e38e39061e7820 */ /* 0x000fc20000400000 */
.L_x_0:
[----:B------:R-:W-:Y:S01]  /*0af0*/  LOP3.LUT R21, R25, 0x3fc, R2, 0xf8, !PT ;  /* 0x000003fc19157812 */ /* 0x000fe200078ef802 */
[----:B0-----:R-:W-:Y:S01]  /*0b00*/  CS2R R4, SRZ ;  /* 0x0000000000047805 */ /* 0x001fe2000001ff00 */
[----:B------:R-:W-:Y:S01]  /*0b10*/  MOV R28, 0x4 ;  /* 0x00000004001c7802 */ /* 0x000fe20000000f00 */
[----:B------:R-:W-:Y:S01]  /*0b20*/  CS2R R6, SRZ ;  /* 0x0000000000067805 */ /* 0x000fe2000001ff00 */
[C---:B------:R-:W-:Y:S01]  /*0b30*/  ISETP.GE.U32.AND P0, PT, R21.reuse, 0x900, PT ;  /* 0x000009001500780c */ /* 0x040fe20003f06070 */
[C---:B------:R-:W-:Y:S01]  /*0b40*/  IMAD R29, R0.reuse, 0x900, R21 ;  /* 0x00000900001d7824 */ /* 0x040fe200078e0215 */
[----:B------:R-:W-:Y:S01]  /*0b50*/  CS2R R8, SRZ ;  /* 0x0000000000087805 */ /* 0x000fe2000001ff00 */
[-C--:B------:R-:W-:Y:S01]  /*0b60*/  IMAD.WIDE.U32 R20, R21, R28.reuse, c[0x0][0x168] ;  /* 0x00005a0015147625 */ /* 0x080fe200078e001c */
[----:B------:R-:W-:Y:S01]  /*0b70*/  ISETP.LT.AND P2, PT, R0, 0x400, !P0 ;  /* 0x000004000000780c */ /* 0x000fe20004741270 */
[----:B------:R-:W-:Y:S02]  /*0b80*/  CS2R R10, SRZ ;  /* 0x00000000000a7805 */ /* 0x000fe4000001ff00 */
[----:B------:R-:W-:-:S06]  /*0b90*/  IMAD.WIDE R18, R29, R28, c[0x0][0x160] ;  /* 0x000058001d127625 */ /* 0x000fcc00078e021c */
[----:B------:R0:W2:Y:S04]  /*0ba0*/  @!P0 LDG.E.EL.128 R4, [R20.64] ;  /* 0x0000000414048981 */ /* 0x0000a8000c2e1d00 */
[----:B------:R1:W3:Y:S01]  /*0bb0*/  @P2 LDG.E.EF.128 R8, [R18.64] ;  /* 0x0000000412082981 */ /* 0x0002e2000c0e1d00 */
[----:B------:R-:W-:Y:S01]  /*0bc0*/  LOP3.LUT R35, R25, 0x400, R3, 0xfe, !PT ;  /* 0x0000040019237812 */ /* 0x000fe200078efe03 */
[----:B------:R-:W-:Y:S01]  /*0bd0*/  CS2R R12, SRZ ;  /* 0x00000000000c7805 */ /* 0x000fe2000001ff00 */
[----:B------:R-:W-:Y:S01]  /*0be0*/  CS2R R14, SRZ ;  /* 0x00000000000e7805 */ /* 0x000fe2000001ff00 */
[----:B------:R-:W-:Y:S01]  /*0bf0*/  IMAD.WIDE R26, R29, R28, c[0x0][0x170] ;  /* 0x00005c001d1a7625 */ /* 0x000fe200078e021c */
[----:B------:R-:W-:Y:S01]  /*0c00*/  ISETP.GE.U32.AND P1, PT, R35, 0x900, PT ;  /* 0x000009002300780c */ /* 0x000fe20003f26070 */
[----:B------:R-:W-:-:S02]  /*0c10*/  CS2R R16, SRZ ;  /* 0x0000000000107805 */ /* 0x000fc4000001ff00 */
[----:B------:R-:W-:Y:S01]  /*0c20*/  IMAD.WIDE.U32 R24, R25, 0x4, R32 ;  /* 0x0000000419187825 */ /* 0x000fe200078e0020 */
[----:B------:R3:W4:Y:S01]  /*0c30*/  @P2 LDG.E.EF.128 R12, [R26.64] ;  /* 0x000000041a0c2981 */ /* 0x000722000c0e1d00 */
[C---:B------:R-:W-:Y:S01]  /*0c40*/  ISETP.LT.AND P3, PT, R0.reuse, 0x400, !P1 ;  /* 0x000004000000780c */ /* 0x040fe20004f61270 */
[----:B-1----:R-:W-:Y:S01]  /*0c50*/  CS2R R18, SRZ ;  /* 0x0000000000127805 */ /* 0x002fe2000001ff00 */
[----:B------:R-:W-:Y:S01]  /*0c60*/  IMAD R35, R0, 0x900, R35 ;  /* 0x0000090000237824 */ /* 0x000fe200078e0223 */
[----:B0-----:R-:W-:Y:S01]  /*0c70*/  CS2R R20, SRZ ;  /* 0x0000000000147805 */ /* 0x001fe2000001ff00 */
[----:B------:R-:W-:-:S04]  /*0c80*/  CS2R R22, SRZ ;  /* 0x0000000000167805 */ /* 0x000fc8000001ff00 */
[----:B------:R0:W5:Y:S02]  /*0c90*/  @!P1 LDG.E.EL.128 R16, [R24.64+0x1000] ;  /* 0x0010000418109981 */ /* 0x000164000c2e1d00 */
[----:B0-----:R-:W-:Y:S01]  /*0ca0*/  CS2R R24, SRZ ;  /* 0x0000000000187805 */ /* 0x001fe2000001ff00 */
[----:B--2---:R-:W-:Y:S02]  /*0cb0*/  SEL R36, R5, RZ, !P0 ;  /* 0x000000ff05247207 */ /* 0x004fe40004000000 */
[----:B------:R-:W-:Y:S02]  /*0cc0*/  SEL R4, R4, RZ, !P0 ;  /* 0x000000ff04047207 */ /* 0x000fe40004000000 */
[----:B---3--:R-:W-:Y:S01]  /*0cd0*/  SEL R27, R9, RZ, P2 ;  /* 0x000000ff091b7207 */ /* 0x008fe20001000000 */
[----:B------:R-:W-:Y:S01]  /*0ce0*/  FADD R36, R36, 1 ;  /* 0x3f80000024247421 */ /* 0x000fe20000000000 */
[----:B------:R-:W-:Y:S01]  /*0cf0*/  SEL R5, R8, RZ, P2 ;  /* 0x000000ff08057207 */ /* 0x000fe20001000000 */
[----:B------:R-:W-:Y:S01]  /*0d00*/  FADD R34, R4, 1 ;  /* 0x3f80000004227421 */ /* 0x000fe20000000000 */
[----:B------:R-:W-:Y:S01]  /*0d10*/  IMAD.WIDE R8, R35, R28, c[0x0][0x160] ;  /* 0x0000580023087625 */ /* 0x000fe200078e021c */
[----:B------:R-:W-:-:S02]  /*0d20*/  FMUL R36, R27, R36 ;  /* 0x000000241b247220 */ /* 0x000fc40000400000 */
[----:B------:R-:W-:Y:S01]  /*0d30*/  FMUL R34, R5, R34 ;  /* 0x0000002205227220 */ /* 0x000fe20000400000 */
[----:B------:R-:W-:Y:S01]  /*0d40*/  CS2R R26, SRZ ;  /* 0x00000000001a7805 */ /* 0x000fe2000001ff00 */
[----:B------:R0:W2:Y:S01]  /*0d50*/  @P3 LDG.E.EF.128 R20, [R8.64] ;  /* 0x0000000408143981 */ /* 0x0000a2000c0e1d00 */
[----:B------:R-:W-:-:S05]  /*0d60*/  IMAD.WIDE R4, R35, R28, c[0x0][0x170] ;  /* 0x00005c0023047625 */ /* 0x000fca00078e021c */
[----:B------:R1:W3:Y:S01]  /*0d70*/  @P3 LDG.E.EF.128 R24, [R4.64] ;  /* 0x0000000404183981 */ /* 0x0002e2000c0e1d00 */
[----:B------:R-:W-:Y:S02]  /*0d80*/  SEL R7, R7, RZ, !P0 ;  /* 0x000000ff07077207 */ /* 0x000fe40004000000 */
[----:B------:R-:W-:Y:S02]  /*0d90*/  SEL R11, R11, RZ, P2 ;  /* 0x000000ff0b0b7207 */ /* 0x000fe40001000000 */
[----:B----4-:R-:W-:Y:S01]  /*0da0*/  SEL R13, R13, RZ, P2 ;  /* 0x000000ff0d0d7207 */ /* 0x010fe20001000000 */
[----:B0-----:R-:W-:Y:S01]  /*0db0*/  FADD R8, R7, 1 ;  /* 0x3f80000007087421 */ /* 0x001fe20000000000 */
[----:B------:R-:W-:Y:S02]  /*0dc0*/  SEL R6, R6, RZ, !P0 ;  /* 0x000000ff06067207 */ /* 0x000fe40004000000 */
[----:B------:R-:W-:Y:S01]  /*0dd0*/  SEL R37, R10, RZ, P2 ;  /* 0x000000ff0a257207 */ /* 0x000fe20001000000 */
[----:B------:R-:W-:Y:S01]  /*0de0*/  FMUL R8, R11, R8 ;  /* 0x000000080b087220 */ /* 0x000fe20000400000 */
[----:B------:R-:W-:Y:S01]  /*0df0*/  SEL R7, R14, RZ, P2 ;  /* 0x000000ff0e077207 */ /* 0x000fe20001000000 */
[----:B------:R-:W-:Y:S01]  /*0e00*/  FMUL R11, R30, R13 ;  /* 0x0000000d1e0b7220 */ /* 0x000fe20000400000 */
[----:B------:R-:W-:Y:S01]  /*0e10*/  FADD R6, R6, 1 ;  /* 0x3f80000006067421 */ /* 0x000fe20000000000 */
[----:B------:R-:W-:-:S02]  /*0e20*/  SEL R9, R12, RZ, P2 ;  /* 0x000000ff0c097207 */ /* 0x000fc40001000000 */
[----:B------:R-:W-:Y:S01]  /*0e30*/  FFMA R36, R36, R31, R11 ;  /* 0x0000001f24247223 */ /* 0x000fe2000000000b */
[----:B------:R-:W-:Y:S01]  /*0e40*/  FMUL R6, R37, R6 ;  /* 0x0000000625067220 */ /* 0x000fe20000400000 */
[----:B------:R-:W-:Y:S01]  /*0e50*/  FMUL R11, R30, R7 ;  /* 0x000000071e0b7220 */ /* 0x000fe20000400000 */
[----:B-----5:R-:W-:Y:S02]  /*0e60*/  SEL R12, R18, RZ, !P1 ;  /* 0x000000ff120c7207 */ /* 0x020fe40004800000 */
[----:B-1----:R-:W-:Y:S01]  /*0e70*/  SEL R4, R16, RZ, !P1 ;  /* 0x000000ff10047207 */ /* 0x002fe20004800000 */
[----:B------:R-:W-:Y:S01]  /*0e80*/  FFMA R6, R6, R31, R11 ;  /* 0x0000001f06067223 */ /* 0x000fe2000000000b */
[----:B------:R-:W-:Y:S01]  /*0e90*/  SEL R10, R17, RZ, !P1 ;  /* 0x000000ff110a7207 */ /* 0x000fe20004800000 */
[----:B------:R-:W-:Y:S01]  /*0ea0*/  FADD R12, R12, 1 ;  /* 0x3f8000000c0c7421 */ /* 0x000fe20000000000 */
[----:B------:R-:W-:Y:S01]  /*0eb0*/  SEL R19, R19, RZ, !P1 ;  /* 0x000000ff13137207 */ /* 0x000fe20004800000 */
[----:B------:R-:W-:Y:S01]  /*0ec0*/  FADD R4, R4, 1 ;  /* 0x3f80000004047421 */ /* 0x000fe20000000000 */
[----:B------:R-:W-:Y:S01]  /*0ed0*/  SEL R15, R15, RZ, P2 ;  /* 0x000000ff0f0f7207 */ /* 0x000fe20001000000 */
[----:B------:R-:W-:-:S02]  /*0ee0*/  FADD R10, R10, 1 ;  /* 0x3f8000000a0a7421 */ /* 0x000fc40000000000 */
[----:B------:R-:W-:Y:S01]  /*0ef0*/  FADD R14, R19, 1 ;  /* 0x3f800000130e7421 */ /* 0x000fe20000000000 */
[C---:B------:R-:W-:Y:S01]  /*0f00*/  FMUL R5, R30.reuse, R9 ;  /* 0x000000091e057220 */ /* 0x040fe20000400000 */
[----:B------:R-:W-:Y:S01]  /*0f10*/  FMUL R37, R30, R15 ;  /* 0x0000000f1e257220 */ /* 0x000fe20000400000 */
[----:B------:R-:W-:Y:S02]  /*0f20*/  PLOP3.LUT P0, PT, PT, PT, UP0, 0x80, 0x0 ;  /* 0x000000000000781c */ /* 0x000fe40003f0f008 */
[-C--:B------:R-:W-:Y:S01]  /*0f30*/  FFMA R5, R34, R31.reuse, R5 ;  /* 0x0000001f22057223 */ /* 0x080fe20000000005 */
[----:B------:R-:W-:Y:S01]  /*0f40*/  FFMA R8, R8, R31, R37 ;  /* 0x0000001f08087223 */ /* 0x000fe20000000025 */
[----:B------:R-:W-:-:S03]  /*0f50*/  FFMA R6, R30, R7, R6 ;  /* 0x000000071e067223 */ /* 0x000fc60000000006 */
[----:B------:R-:W-:Y:S01]  /*0f60*/  FFMA R7, R30, R15, R8 ;  /* 0x0000000f1e077223 */ /* 0x000fe20000000008 */
[----:B------:R-:W-:Y:S01]  /*0f70*/  UPLOP3.LUT UP0, UPT, UPT, UPT, UPT, 0x40, 0x0 ;  /* 0x000000000000789c */ /* 0x000fe20003f0e870 */
[----:B--2---:R-:W-:Y:S02]  /*0f80*/  SEL R17, R22, RZ, P3 ;  /* 0x000000ff16117207 */ /* 0x004fe40001800000 */
[----:B------:R-:W-:Y:S02]  /*0f90*/  SEL R11, R20, RZ, P3 ;  /* 0x000000ff140b7207 */ /* 0x000fe40001800000 */
[----:B------:R-:W-:Y:S01]  /*0fa0*/  SEL R21, R21, RZ, P3 ;  /* 0x000000ff15157207 */ /* 0x000fe20001800000 */
[----:B------:R-:W-:Y:S01]  /*0fb0*/  FMUL R12, R17, R12 ;  /* 0x0000000c110c7220 */ /* 0x000fe20000400000 */
[----:B------:R-:W-:Y:S01]  /*0fc0*/  SEL R23, R23, RZ, P3 ;  /* 0x000000ff17177207 */ /* 0x000fe20001800000 */
[----:B------:R-:W-:Y:S01]  /*0fd0*/  FMUL R4, R11, R4 ;  /* 0x000000040b047220 */ /* 0x000fe20000400000 */
[----:B---3--:R-:W-:-:S02]  /*0fe0*/  SEL R25, R25, RZ, P3 ;  /* 0x000000ff19197207 */ /* 0x008fc40001800000 */
[----:B------:R-:W-:Y:S02]  /*0ff0*/  SEL R17, R26, RZ, P3 ;  /* 0x000000ff1a117207 */ /* 0x000fe40001800000 */
[----:B------:R-:W-:Y:S01]  /*1000*/  SEL R11, R24, RZ, P3 ;  /* 0x000000ff180b7207 */ /* 0x000fe20001800000 */
[----:B------:R-:W-:Y:S01]  /*1010*/  FMUL R10, R21, R10 ;  /* 0x0000000a150a7220 */ /* 0x000fe20000400000 */
[----:B------:R-:W-:Y:S01]  /*1020*/  SEL R27, R27, RZ, P3 ;  /* 0x000000ff1b1b7207 */ /* 0x000fe20001800000 */
[----:B------:R-:W-:Y:S01]  /*1030*/  FMUL R14, R23, R14 ;  /* 0x0000000e170e7220 */ /* 0x000fe20000400000 */
[C---:B------:R-:W-:Y:S01]  /*1040*/  FMUL R21, R30.reuse, R25 ;  /* 0x000000191e157220 */ /* 0x040fe20000400000 */
[C---:B------:R-:W-:Y:S01]  /*1050*/  FMUL R23, R30.reuse, R17 ;  /* 0x000000111e177220 */ /* 0x040fe20000400000 */
[C---:B------:R-:W-:Y:S01]  /*1060*/  FMUL R19, R30.reuse, R11 ;  /* 0x0000000b1e137220 */ /* 0x040fe20000400000 */
[----:B------:R-:W-:Y:S01]  /*1070*/  FMUL R37, R30, R27 ;  /* 0x0000001b1e257220 */ /* 0x000fe20000400000 */
[-C--:B------:R-:W-:Y:S01]  /*1080*/  FFMA R10, R10, R31.reuse, R21 ;  /* 0x0000001f0a0a7223 */ /* 0x080fe20000000015 */
[-C--:B------:R-:W-:Y:S01]  /*1090*/  FFMA R12, R12, R31.reuse, R23 ;  /* 0x0000001f0c0c7223 */ /* 0x080fe20000000017 */
[-C--:B------:R-:W-:Y:S01]  /*10a0*/  FFMA R16, R4, R31.reuse, R19 ;  /* 0x0000001f04107223 */ /* 0x080fe20000000013 */
[----:B------:R-:W-:Y:S01]  /*10b0*/  FFMA R14, R14, R31, R37 ;  /* 0x0000001f0e0e7223 */ /* 0x000fe20000000025 */
[C---:B------:R-:W-:Y:S01]  /*10c0*/  FFMA R4, R30.reuse, R9, R5 ;  /* 0x000000091e047223 */ /* 0x040fe20000000005 */
[C---:B------:R-:W-:Y:S01]  /*10d0*/  FFMA R9, R30.reuse, R25, R10 ;  /* 0x000000191e097223 */ /* 0x040fe2000000000a */
[C---:B------:R-:W-:Y:S01]  /*10e0*/  FFMA R5, R30.reuse, R13, R36 ;  /* 0x0000000d1e057223 */ /* 0x040fe20000000024 */
[C---:B------:R-:W-:Y:S01]  /*10f0*/  FFMA R10, R30.reuse, R17, R12 ;  /* 0x000000111e0a7223 */ /* 0x040fe2000000000c */
[C---:B------:R-:W-:Y:S01]  /*1100*/  FFMA R8, R30.reuse, R11, R16 ;  /* 0x0000000b1e087223 */ /* 0x040fe20000000010 */
[----:B------:R-:W-:Y:S01]  /*1110*/  IMAD.WIDE R12, R29, R28, c[0x0][0x180] ;  /* 0x000060001d0c7625 */ /* 0x000fe200078e021c */
[----:B------:R-:W-:-:S03]  /*1120*/  FFMA R11, R30, R27, R14 ;  /* 0x0000001b1e0b7223 */ /* 0x000fc6000000000e */
[----:B------:R-:W-:Y:S01]  /*1130*/  IMAD.WIDE R28, R35, R28, c[0x0][0x180] ;  /* 0x00006000231c7625 */ /* 0x000fe200078e021c */
[----:B------:R0:W-:Y:S01]  /*1140*/  @P2 STG.E.128 [R12.64], R4 ;  /* 0x000000040c002986 */ /* 0x0001e2000c101d04 */
[----:B------:R-:W-:-:S03]  /*1150*/  MOV R25, 0x800 ;  /* 0x0000080000197802 */ /* 0x000fc60000000f00 */
[----:B------:R0:W-:Y:S01]  /*1160*/  @P3 STG.E.128 [R28.64], R8 ;  /* 0x000000081c003986 */ /* 0x0001e2000c101d04 */
[----:B------:R-:W-:Y:S05]  /*1170*/  @P0 BRA `(.L_x_0) ;  /* 0xfffff97000000947 */ /* 0x000fea000383ffff */
[----:B------:R-:W-:Y:S05]  /*1180*/  EXIT ;  /* 0x000000000000794d */ /* 0x000fea0003800000 */
.L_x_1:
[----:B------:R-:W-:-:S00]  /*1190*/  BRA `(.L_x_1) ;  /* 0xfffffff000007947 */ /* 0x000fc0000383ffff */
[----:B------:R-:W-:-:S00]  /*11a0*/  NOP ;  /* 0x0000000000007918 */ /* 0x000fc00000000000 */
        /* <DEDUP_REMOVED lines=13> */
.L_x_2:


//--------------------- .nv.shared.triton__0d1d2d3d4d5de6de --------------------------
	.section	.nv.shared.triton__0d1d2d3d4d5de6de,"aw",@nobits
	.align	16
